	.headerflags	@"EF_CUDA_TEXMODE_UNIFIED EF_CUDA_64BIT_ADDRESS EF_CUDA_ACCELERATORS EF_CUDA_SM90 EF_CUDA_VIRTUAL_SM(EF_CUDA_SM90)"
	.elftype	@"ET_EXEC"


//--------------------- .nv.info                  --------------------------
	.section	.nv.info,"",@"SHT_CUDA_INFO"
	.align	4


	//----- nvinfo : EIATTR_REGCOUNT
	.align		4
        /*0000*/ 	.byte	0x04, 0x2f
        /*0002*/ 	.short	(.L_1 - .L_0)
	.align		4
.L_0:
        /*0004*/ 	.word	index@(triton_poi_fused_native_layer_norm_1)
        /*0008*/ 	.word	0x00000014


	//----- nvinfo : EIATTR_MIN_STACK_SIZE
	.align		4
.L_1:
        /*000c*/ 	.byte	0x04, 0x12
        /*000e*/ 	.short	(.L_3 - .L_2)
	.align		4
.L_2:
        /*0010*/ 	.word	index@(triton_poi_fused_native_layer_norm_1)
        /*0014*/ 	.word	0x00000000


	//----- nvinfo : EIATTR_FRAME_SIZE
	.align		4
.L_3:
        /*0018*/ 	.byte	0x04, 0x11
        /*001a*/ 	.short	(.L_5 - .L_4)
	.align		4
.L_4:
        /*001c*/ 	.word	index@(triton_poi_fused_native_layer_norm_1)
        /*0020*/ 	.word	0x00000000


	//----- nvinfo : EIATTR_MIN_STACK_SIZE
	.align		4
.L_5:
        /*0024*/ 	.byte	0x04, 0x12
        /*0026*/ 	.short	(.L_7 - .L_6)
	.align		4
.L_6:
        /*0028*/ 	.word	index@(triton_poi_fused_native_layer_norm_1)
        /*002c*/ 	.word	0x00000000
.L_7:


//--------------------- .nv.info.triton_poi_fused_native_layer_norm_1 --------------------------
	.section	.nv.info.triton_poi_fused_native_layer_norm_1,"",@"SHT_CUDA_INFO"
	.sectionflags	@""
	.align	4


	//----- nvinfo : EIATTR_CUDA_API_VERSION
	.align		4
        /*0000*/ 	.byte	0x04, 0x37
        /*0002*/ 	.short	(.L_9 - .L_8)
.L_8:
        /*0004*/ 	.word	0x0000007c


	//----- nvinfo : EIATTR_KPARAM_INFO
	.align		4
.L_9:
        /*0008*/ 	.byte	0x04, 0x17
        /*000a*/ 	.short	(.L_11 - .L_10)
.L_10:
        /*000c*/ 	.word	0x00000000
        /*0010*/ 	.short	0x0006
        /*0012*/ 	.short	0x0030
        /*0014*/ 	.byte	0x00, 0xf0, 0x11, 0x00


	//----- nvinfo : EIATTR_KPARAM_INFO
	.align		4
.L_11:
        /*0018*/ 	.byte	0x04, 0x17
        /*001a*/ 	.short	(.L_13 - .L_12)
.L_12:
        /*001c*/ 	.word	0x00000000
        /*0020*/ 	.short	0x0005
        /*0022*/ 	.short	0x0028
        /*0024*/ 	.byte	0x00, 0xf4, 0x21, 0x00


	//----- nvinfo : EIATTR_KPARAM_INFO
	.align		4
.L_13:
        /*0028*/ 	.byte	0x04, 0x17
        /*002a*/ 	.short	(.L_15 - .L_14)
.L_14:
        /*002c*/ 	.word	0x00000000
        /*0030*/ 	.short	0x0004
        /*0032*/ 	.short	0x0020
        /*0034*/ 	.byte	0x00, 0xf4, 0x21, 0x00


	//----- nvinfo : EIATTR_KPARAM_INFO
	.align		4
.L_15:
        /*0038*/ 	.byte	0x04, 0x17
        /*003a*/ 	.short	(.L_17 - .L_16)
.L_16:
        /*003c*/ 	.word	0x00000000
        /*0040*/ 	.short	0x0003
        /*0042*/ 	.short	0x0018
        /*0044*/ 	.byte	0x00, 0xf4, 0x21, 0x00


	//----- nvinfo : EIATTR_KPARAM_INFO
	.align		4
.L_17:
        /*0048*/ 	.byte	0x04, 0x17
        /*004a*/ 	.short	(.L_19 - .L_18)
.L_18:
        /*004c*/ 	.word	0x00000000
        /*0050*/ 	.short	0x0002
        /*0052*/ 	.short	0x0010
        /*0054*/ 	.byte	0x00, 0xf4, 0x21, 0x00


	//----- nvinfo : EIATTR_KPARAM_INFO
	.align		4
.L_19:
        /*0058*/ 	.byte	0x04, 0x17
        /*005a*/ 	.short	(.L_21 - .L_20)
.L_20:
        /*005c*/ 	.word	0x00000000
        /*0060*/ 	.short	0x0001
        /*0062*/ 	.short	0x0008
        /*0064*/ 	.byte	0x00, 0xf4, 0x21, 0x00


	//----- nvinfo : EIATTR_KPARAM_INFO
	.align		4
.L_21:
        /*0068*/ 	.byte	0x04, 0x17
        /*006a*/ 	.short	(.L_23 - .L_22)
.L_22:
        /*006c*/ 	.word	0x00000000
        /*0070*/ 	.short	0x0000
        /*0072*/ 	.short	0x0000
        /*0074*/ 	.byte	0x00, 0xf4, 0x21, 0x00


	//----- nvinfo : EIATTR_SPARSE_MMA_MASK
	.align		4
.L_23:
        /*0078*/ 	.byte	0x03, 0x50
        /*007a*/ 	.short	0x0000


	//----- nvinfo : EIATTR_MAXREG_COUNT
	.align		4
        /*007c*/ 	.byte	0x03, 0x1b
        /*007e*/ 	.short	0x00ff


	//----- nvinfo : EIATTR_EXIT_INSTR_OFFSETS
	.align		4
        /*0080*/ 	.byte	0x04, 0x1c
        /*0082*/ 	.short	(.L_25 - .L_24)


	//   ....[0]....
.L_24:
        /*0084*/ 	.word	0x00000230


	//   ....[1]....
        /*0088*/ 	.word	0x00000250


	//----- nvinfo : EIATTR_REQNTID
	.align		4
.L_25:
        /*008c*/ 	.byte	0x04, 0x10
        /*008e*/ 	.short	(.L_27 - .L_26)
.L_26:
        /*0090*/ 	.word	0x00000080
        /*0094*/ 	.word	0x00000001
        /*0098*/ 	.word	0x00000001


	//----- nvinfo : EIATTR_CBANK_PARAM_SIZE
	.align		4
.L_27:
        /*009c*/ 	.byte	0x03, 0x19
        /*009e*/ 	.short	0x0034


	//----- nvinfo : EIATTR_PARAM_CBANK
	.align		4
        /*00a0*/ 	.byte	0x04, 0x0a
        /*00a2*/ 	.short	(.L_29 - .L_28)
	.align		4
.L_28:
        /*00a4*/ 	.word	index@(.nv.constant0.triton_poi_fused_native_layer_norm_1)
        /*00a8*/ 	.short	0x0210
        /*00aa*/ 	.short	0x0034


	//----- nvinfo : EIATTR_SW_WAR
	.align		4
.L_29:
        /*00ac*/ 	.byte	0x04, 0x36
        /*00ae*/ 	.short	(.L_31 - .L_30)
.L_30:
        /*00b0*/ 	.word	0x00000008
.L_31:


//--------------------- .nv.callgraph             --------------------------
	.section	.nv.callgraph,"",@"SHT_CUDA_CALLGRAPH"
	.align	4
	.sectionentsize	8
	.align		4
        /*0000*/ 	.word	0x00000000
	.align		4
        /*0004*/ 	.word	0xffffffff
	.align		4
        /*0008*/ 	.word	0x00000000
	.align		4
        /*000c*/ 	.word	0xfffffffe
	.align		4
        /*0010*/ 	.word	0x00000000
	.align		4
        /*0014*/ 	.word	0xfffffffd
	.align		4
        /*0018*/ 	.word	0x00000000
	.align		4
        /*001c*/ 	.word	0xfffffffc


//--------------------- .text.triton_poi_fused_native_layer_norm_1 --------------------------
	.section	.text.triton_poi_fused_native_layer_norm_1,"ax",@progbits
	.align	128
        .global         triton_poi_fused_native_layer_norm_1
        .type           triton_poi_fused_native_layer_norm_1,@function
        .size           triton_poi_fused_native_layer_norm_1,(.L_x_1 - triton_poi_fused_native_layer_norm_1)
        .other          triton_poi_fused_native_layer_norm_1,@"STO_CUDA_ENTRY STV_DEFAULT"
triton_poi_fused_native_layer_norm_1:
.text.triton_poi_fused_native_layer_norm_1:
[----:B------:R-:W0:Y:S01]  /*0000*/  LDC R1, c[0x0][0x28] ;  /* 0x00000a00ff017b82 */ /* 0x000e220000000800 */
[----:B------:R-:W1:Y:S07]  /*0010*/  S2R R0, SR_TID.X ;  /* 0x0000000000007919 */ /* 0x000e6e0000002100 */
[----:B------:R-:W2:Y:S01]  /*0020*/  LDC.64 R12, c[0x0][0x210] ;  /* 0x00008400ff0c7b82 */ /* 0x000ea20000000a00 */
[----:B------:R-:W-:Y:S01]  /*0030*/  ULDC.64 UR4, c[0x0][0x208] ;  /* 0x0000820000047ab9 */ /* 0x000fe20000000a00 */
[----:B------:R-:W3:Y:S06]  /*0040*/  S2R R3, SR_CTAID.X ;  /* 0x0000000000037919 */ /* 0x000eec0000002500 */
[----:B------:R-:W4:Y:S08]  /*0050*/  LDC.64 R10, c[0x0][0x218] ;  /* 0x00008600ff0a7b82 */ /* 0x000f300000000a00 */
[----:B------:R-:W5:Y:S08]  /*0060*/  LDC.64 R6, c[0x0][0x220] ;  /* 0x00008800ff067b82 */ /* 0x000f700000000a00 */
[----:B------:R-:W5:Y:S01]  /*0070*/  LDC.64 R4, c[0x0][0x228] ;  /* 0x00008a00ff047b82 */ /* 0x000f620000000a00 */
[----:B-1----:R-:W-:-:S04]  /*0080*/  LOP3.LUT R0, R0, 0x7f, RZ, 0xc0, !PT ;  /* 0x0000007f00007812 */ /* 0x002fc800078ec0ff */
[----:B---3--:R-:W-:-:S03]  /*0090*/  LEA R0, R3, R0, 0x7 ;  /* 0x0000000003007211 */ /* 0x008fc600078e38ff */
[----:B------:R-:W1:Y:S01]  /*00a0*/  LDC.64 R2, c[0x0][0x230] ;  /* 0x00008c00ff027b82 */ /* 0x000e620000000a00 */
[----:B------:R-:W-:Y:S01]  /*00b0*/  SHF.R.S32.HI R9, RZ, 0x1f, R0 ;  /* 0x0000001fff097819 */ /* 0x000fe20000011400 */
[C---:B--2---:R-:W-:Y:S01]  /*00c0*/  IMAD.WIDE R12, R0.reuse, 0x4, R12 ;  /* 0x00000004000c7825 */ /* 0x044fe200078e020c */
[----:B------:R-:W-:Y:S02]  /*00d0*/  ISETP.GE.AND P0, PT, R0, 0x100, PT ;  /* 0x000001000000780c */ /* 0x000fe40003f06270 */
[----:B------:R-:W-:Y:S02]  /*00e0*/  LEA.HI R14, R9, R0, RZ, 0x2 ;  /* 0x00000000090e7211 */ /* 0x000fe400078f10ff */
[----:B------:R-:W-:Y:S02]  /*00f0*/  CS2R R8, SRZ ;  /* 0x0000000000087805 */ /* 0x000fe4000001ff00 */
[----:B------:R-:W-:Y:S02]  /*0100*/  SHF.R.S32.HI R15, RZ, 0x2, R14 ;  /* 0x00000002ff0f7819 */ /* 0x000fe4000001140e */
[----:B------:R-:W-:-:S03]  /*0110*/  LOP3.LUT R17, R14, 0xfffffffc, RZ, 0xc0, !PT ;  /* 0xfffffffc0e117812 */ /* 0x000fc600078ec0ff */
[C---:B----4-:R-:W-:Y:S01]  /*0120*/  IMAD.WIDE R10, R15.reuse, 0x4, R10 ;  /* 0x000000040f0a7825 */ /* 0x050fe200078e020a */
[----:B------:R-:W-:Y:S01]  /*0130*/  IADD3 R17, R0, -R17, RZ ;  /* 0x8000001100117210 */ /* 0x000fe20007ffe0ff */
[----:B------:R-:W-:Y:S01]  /*0140*/  HFMA2.MMA R16, -RZ, RZ, 0, 0 ;  /* 0x00000000ff107435 */ /* 0x000fe200000001ff */
[----:B------:R2:W3:Y:S01]  /*0150*/  @!P0 LDG.E R8, desc[UR4][R12.64] ;  /* 0x000000040c088981 */ /* 0x0004e2000c1e1900 */
[----:B-----5:R-:W-:Y:S01]  /*0160*/  IMAD.WIDE R6, R15, 0x4, R6 ;  /* 0x000000040f067825 */ /* 0x020fe200078e0206 */
[----:B------:R-:W-:Y:S02]  /*0170*/  CS2R R14, SRZ ;  /* 0x00000000000e7805 */ /* 0x000fe4000001ff00 */
[----:B------:R-:W3:Y:S01]  /*0180*/  @!P0 LDG.E.EL R9, desc[UR4][R10.64] ;  /* 0x000000040a098981 */ /* 0x000ee2000c2e1900 */
[----:B0-----:R-:W-:-:S03]  /*0190*/  IMAD.WIDE R4, R17, 0x4, R4 ;  /* 0x0000000411047825 */ /* 0x001fc600078e0204 */
[----:B------:R-:W4:Y:S01]  /*01a0*/  @!P0 LDG.E.EL R14, desc[UR4][R6.64] ;  /* 0x00000004060e8981 */ /* 0x000f22000c2e1900 */
[----:B-1----:R-:W-:Y:S01]  /*01b0*/  IMAD.WIDE R2, R17, 0x4, R2 ;  /* 0x0000000411027825 */ /* 0x002fe200078e0202 */
[----:B--2---:R-:W0:Y:S02]  /*01c0*/  LDC.64 R12, c[0x0][0x238] ;  /* 0x00008e00ff0c7b82 */ /* 0x004e240000000a00 */
[----:B------:R-:W2:Y:S04]  /*01d0*/  @!P0 LDG.E.EL R15, desc[UR4][R4.64] ;  /* 0x00000004040f8981 */ /* 0x000ea8000c2e1900 */
[----:B------:R-:W2:Y:S01]  /*01e0*/  @!P0 LDG.E.EL R16, desc[UR4][R2.64] ;  /* 0x0000000402108981 */ /* 0x000ea2000c2e1900 */
[----:B---3--:R-:W-:-:S04]  /*01f0*/  FADD R9, -R9, R8 ;  /* 0x0000000809097221 */ /* 0x008fc80000000100 */
[----:B----4-:R-:W-:Y:S01]  /*0200*/  FMUL R11, R9, R14 ;  /* 0x0000000e090b7220 */ /* 0x010fe20000400000 */
[----:B0-----:R-:W-:-:S04]  /*0210*/  IMAD.WIDE R8, R0, 0x4, R12 ;  /* 0x0000000400087825 */ /* 0x001fc800078e020c */
[----:B--2---:R-:W-:Y:S01]  /*0220*/  FFMA R11, R11, R15, R16 ;  /* 0x0000000f0b0b7223 */ /* 0x004fe20000000010 */
[----:B------:R-:W-:Y:S06]  /*0230*/  @P0 EXIT ;  /* 0x000000000000094d */ /* 0x000fec0003800000 */
[----:B------:R-:W-:Y:S01]  /*0240*/  STG.E desc[UR4][R8.64], R11 ;  /* 0x0000000b08007986 */ /* 0x000fe2000c101904 */
[----:B------:R-:W-:Y:S05]  /*0250*/  EXIT ;  /* 0x000000000000794d */ /* 0x000fea0003800000 */
.L_x_0:
[----:B------:R-:W-:-:S00]  /*0260*/  BRA `(.L_x_0) ;  /* 0xfffffffc00fc7947 */ /* 0x000fc0000383ffff */
[----:B------:R-:W-:-:S00]  /*0270*/  NOP ;  /* 0x0000000000007918 */ /* 0x000fc00000000000 */
        /* <DEDUP_REMOVED lines=8> */
.L_x_1:


//--------------------- .nv.constant0.triton_poi_fused_native_layer_norm_1 --------------------------
	.section	.nv.constant0.triton_poi_fused_native_layer_norm_1,"a",@progbits
	.sectionflags	@""
	.align	4
.nv.constant0.triton_poi_fused_native_layer_norm_1:
	.zero		580
